//
// Generated by NVIDIA NVVM Compiler
//
// Compiler Build ID: CL-36424714
// Cuda compilation tools, release 13.0, V13.0.88
// Based on NVVM 20.0.0
//

.version 9.0
.target sm_100
.address_size 64

	// .globl	_Z9FibonacciPmi

.visible .entry _Z9FibonacciPmi(
	.param .u64 .ptr .align 1 _Z9FibonacciPmi_param_0,
	.param .u32 _Z9FibonacciPmi_param_1
)
{
	.reg .pred 	%p<2>;
	.reg .b32 	%r<8>;
	.reg .b64 	%rd<14>;

	ld.param.u64 	%rd1, [_Z9FibonacciPmi_param_0];
	ld.param.u32 	%r2, [_Z9FibonacciPmi_param_1];
	mov.u32 	%r3, %ntid.x;
	mov.u32 	%r4, %ctaid.x;
	mov.u32 	%r5, %tid.x;
	mad.lo.s32 	%r1, %r3, %r4, %r5;
	shl.b32 	%r6, %r2, 1;
	add.s32 	%r7, %r6, -1;
	setp.ge.s32 	%p1, %r1, %r7;
	@%p1 bra 	$L__BB0_2;
	cvta.to.global.u64 	%rd2, %rd1;
	mul.wide.s32 	%rd3, %r2, 8;
	add.s64 	%rd4, %rd2, %rd3;
	ld.global.u64 	%rd5, [%rd4+-16];
	mul.wide.s32 	%rd6, %r1, 8;
	add.s64 	%rd7, %rd2, %rd6;
	ld.global.u64 	%rd8, [%rd7];
	mul.lo.s64 	%rd9, %rd8, %rd5;
	ld.global.u64 	%rd10, [%rd4+-8];
	ld.global.u64 	%rd11, [%rd7+8];
	mad.lo.s64 	%rd12, %rd11, %rd10, %rd9;
	add.s64 	%rd13, %rd7, %rd3;
	st.global.u64 	[%rd13], %rd12;
$L__BB0_2:
	ret;

}


// ===== COMPILED SASS (sm_100) =====

	.target	sm_100

	.elftype	@"ET_EXEC"


//--------------------- .note.nv.tkinfo           --------------------------
	.section	.note.nv.tkinfo,"",@"SHT_NOTE"
	.sectionflags	@"SHF_NOTE_NV_TKINFO"
	.tkinfo
        /*0018*/ 	.word	0x00000002
        /*0030*/ 	.string	""
        /*0030*/ 	.string	"ptxas"
        /*0030*/ 	.string	"Cuda compilation tools, release 13.0, V13.0.88"
        /*0030*/ 	.string	"Build cuda_13.0.r13.0/compiler.36424714_0"
        /*0030*/ 	.string	"-arch sm_100 -m 64 "



//--------------------- .note.nv.cuinfo           --------------------------
	.section	.note.nv.cuinfo,"",@"SHT_NOTE"
	.sectionflags	@"SHF_NOTE_NV_CUINFO"
        /*0018*/ 	.short	0x0002
        /*001a*/ 	.short	0x0064
        /*001c*/ 	.short	0x0082
	.zero		2


//--------------------- .nv.info                  --------------------------
	.section	.nv.info,"",@"SHT_CUDA_INFO"
	.align	4


	//----- nvinfo : EIATTR_REGCOUNT
	.align		4
        /*0000*/ 	.byte	0x04, 0x2f
        /*0002*/ 	.short	(.L_1 - .L_0)
	.align		4
.L_0:
        /*0004*/ 	.word	index@(_Z9FibonacciPmi)
        /*0008*/ 	.word	0x00000012


	//----- nvinfo : EIATTR_FRAME_SIZE
	.align		4
.L_1:
        /*000c*/ 	.byte	0x04, 0x11
        /*000e*/ 	.short	(.L_3 - .L_2)
	.align		4
.L_2:
        /*0010*/ 	.word	index@(_Z9FibonacciPmi)
        /*0014*/ 	.word	0x00000000


	//----- nvinfo : EIATTR_MIN_STACK_SIZE
	.align		4
.L_3:
        /*0018*/ 	.byte	0x04, 0x12
        /*001a*/ 	.short	(.L_5 - .L_4)
	.align		4
.L_4:
        /*001c*/ 	.word	index@(_Z9FibonacciPmi)
        /*0020*/ 	.word	0x00000000
.L_5:


//--------------------- .nv.compat                --------------------------
	.section	.nv.compat,"",@"SHT_CUDA_COMPAT_INFO"
	.align	4
        /*0000*/ 	.byte	0x02, 0x09, 0x00, 0x00, 0x02, 0x02, 0x01, 0x00, 0x02, 0x05, 0x05, 0x00, 0x03, 0x07, 0x01, 0x01
        /*0010*/ 	.byte	0x02, 0x03, 0x00, 0x00, 0x02, 0x06, 0x01, 0x00, 0x04, 0x0b, 0x08, 0x00, 0x09, 0x00, 0x00, 0x00
        /*0020*/ 	.byte	0x00, 0x00, 0x00, 0x00


//--------------------- .nv.info._Z9FibonacciPmi  --------------------------
	.section	.nv.info._Z9FibonacciPmi,"",@"SHT_CUDA_INFO"
	.sectionflags	@""
	.align	4


	//----- nvinfo : EIATTR_CUDA_API_VERSION
	.align		4
        /*0000*/ 	.byte	0x04, 0x37
        /*0002*/ 	.short	(.L_7 - .L_6)
.L_6:
        /*0004*/ 	.word	0x00000082


	//----- nvinfo : EIATTR_KPARAM_INFO
	.align		4
.L_7:
        /*0008*/ 	.byte	0x04, 0x17
        /*000a*/ 	.short	(.L_9 - .L_8)
.L_8:
        /*000c*/ 	.word	0x00000000
        /*0010*/ 	.short	0x0001
        /*0012*/ 	.short	0x0008
        /*0014*/ 	.byte	0x00, 0xf0, 0x11, 0x00


	//----- nvinfo : EIATTR_KPARAM_INFO
	.align		4
.L_9:
        /*0018*/ 	.byte	0x04, 0x17
        /*001a*/ 	.short	(.L_11 - .L_10)
.L_10:
        /*001c*/ 	.word	0x00000000
        /*0020*/ 	.short	0x0000
        /*0022*/ 	.short	0x0000
        /*0024*/ 	.byte	0x00, 0xf5, 0x21, 0x00


	//----- nvinfo : EIATTR_SPARSE_MMA_MASK
	.align		4
.L_11:
        /*0028*/ 	.byte	0x03, 0x50
        /*002a*/ 	.short	0x0000


	//----- nvinfo : EIATTR_MAXREG_COUNT
	.align		4
        /*002c*/ 	.byte	0x03, 0x1b
        /*002e*/ 	.short	0x00ff


	//----- nvinfo : EIATTR_MERCURY_ISA_VERSION
	.align		4
        /*0030*/ 	.byte	0x03, 0x5f
        /*0032*/ 	.short	0x0101


	//----- nvinfo : EIATTR_VRC_CTA_INIT_COUNT
	.align		4
        /*0034*/ 	.byte	0x02, 0x4a
	.zero		1
	.zero		1


	//----- nvinfo : EIATTR_EXIT_INSTR_OFFSETS
	.align		4
        /*0038*/ 	.byte	0x04, 0x1c
        /*003a*/ 	.short	(.L_13 - .L_12)


	//   ....[0]....
.L_12:
        /*003c*/ 	.word	0x00000080


	//   ....[1]....
        /*0040*/ 	.word	0x000001b0


	//----- nvinfo : EIATTR_CBANK_PARAM_SIZE
	.align		4
.L_13:
        /*0044*/ 	.byte	0x03, 0x19
        /*0046*/ 	.short	0x000c


	//----- nvinfo : EIATTR_PARAM_CBANK
	.align		4
        /*0048*/ 	.byte	0x04, 0x0a
        /*004a*/ 	.short	(.L_15 - .L_14)
	.align		4
.L_14:
        /*004c*/ 	.word	index@(.nv.constant0._Z9FibonacciPmi)
        /*0050*/ 	.short	0x0380
        /*0052*/ 	.short	0x000c


	//----- nvinfo : EIATTR_SW_WAR
	.align		4
.L_15:
        /*0054*/ 	.byte	0x04, 0x36
        /*0056*/ 	.short	(.L_17 - .L_16)
.L_16:
        /*0058*/ 	.word	0x00000008
.L_17:


//--------------------- .nv.callgraph             --------------------------
	.section	.nv.callgraph,"",@"SHT_CUDA_CALLGRAPH"
	.align	4
	.sectionentsize	8
	.align		4
        /*0000*/ 	.word	0x00000000
	.align		4
        /*0004*/ 	.word	0xffffffff
	.align		4
        /*0008*/ 	.word	0x00000000
	.align		4
        /*000c*/ 	.word	0xfffffffe
	.align		4
        /*0010*/ 	.word	0x00000000
	.align		4
        /*0014*/ 	.word	0xfffffffd
	.align		4
        /*0018*/ 	.word	0x00000000
	.align		4
        /*001c*/ 	.word	0xfffffffc


//--------------------- .text._Z9FibonacciPmi     --------------------------
	.section	.text._Z9FibonacciPmi,"ax",@progbits
	.align	128
        .global         _Z9FibonacciPmi
        .type           _Z9FibonacciPmi,@function
        .size           _Z9FibonacciPmi,(.L_x_1 - _Z9FibonacciPmi)
        .other          _Z9FibonacciPmi,@"STO_CUDA_ENTRY STV_DEFAULT"
_Z9FibonacciPmi:
.text._Z9FibonacciPmi:
[----:B------:R-:W-:Y:S01]  /*0000*/  LDC R1, c[0x0][0x37c] ;  /* 0x0000df00ff017b82 */ /* 0x000fe20000000800 */
[----:B------:R-:W0:Y:S07]  /*0010*/  S2R R7, SR_CTAID.X ;  /* 0x0000000000077919 */ /* 0x000e2e0000002500 */
[----:B------:R-:W1:Y:S01]  /*0020*/  LDC R0, c[0x0][0x388] ;  /* 0x0000e200ff007b82 */ /* 0x000e620000000800 */
[----:B------:R-:W0:Y:S01]  /*0030*/  LDCU UR4, c[0x0][0x360] ;  /* 0x00006c00ff0477ac */ /* 0x000e220008000800 */
[----:B------:R-:W0:Y:S02]  /*0040*/  S2R R2, SR_TID.X ;  /* 0x0000000000027919 */ /* 0x000e240000002100 */
[----:B0-----:R-:W-:Y:S01]  /*0050*/  IMAD R7, R7, UR4, R2 ;  /* 0x0000000407077c24 */ /* 0x001fe2000f8e0202 */
[----:B-1----:R-:W-:-:S04]  /*0060*/  LEA R2, R0, 0xffffffff, 0x1 ;  /* 0xffffffff00027811 */ /* 0x002fc800078e08ff */
[----:B------:R-:W-:-:S13]  /*0070*/  ISETP.GE.AND P0, PT, R7, R2, PT ;  /* 0x000000020700720c */ /* 0x000fda0003f06270 */
[----:B------:R-:W-:Y:S05]  /*0080*/  @P0 EXIT ;  /* 0x000000000000094d */ /* 0x000fea0003800000 */
[----:B------:R-:W0:Y:S01]  /*0090*/  LDC.64 R2, c[0x0][0x380] ;  /* 0x0000e000ff027b82 */ /* 0x000e220000000a00 */
[----:B------:R-:W1:Y:S01]  /*00a0*/  LDCU.64 UR4, c[0x0][0x358] ;  /* 0x00006b00ff0477ac */ /* 0x000e620008000a00 */
[----:B0-----:R-:W-:-:S04]  /*00b0*/  IMAD.WIDE R4, R0, 0x8, R2 ;  /* 0x0000000800047825 */ /* 0x001fc800078e0202 */
[----:B------:R-:W-:Y:S01]  /*00c0*/  IMAD.WIDE R2, R7, 0x8, R2 ;  /* 0x0000000807027825 */ /* 0x000fe200078e0202 */
[----:B-1----:R-:W2:Y:S04]  /*00d0*/  LDG.E.64 R10, desc[UR4][R4.64+-0x8] ;  /* 0xfffff804040a7981 */ /* 0x002ea8000c1e1b00 */
[----:B------:R0:W3:Y:S04]  /*00e0*/  LDG.E.64 R6, desc[UR4][R4.64+-0x10] ;  /* 0xfffff00404067981 */ /* 0x0000e8000c1e1b00 */
[----:B------:R-:W3:Y:S04]  /*00f0*/  LDG.E.64 R8, desc[UR4][R2.64] ;  /* 0x0000000402087981 */ /* 0x000ee8000c1e1b00 */
[----:B------:R-:W2:Y:S01]  /*0100*/  LDG.E.64 R12, desc[UR4][R2.64+0x8] ;  /* 0x00000804020c7981 */ /* 0x000ea2000c1e1b00 */
[----:B0-----:R-:W-:-:S04]  /*0110*/  IMAD.WIDE R4, R0, 0x8, R2 ;  /* 0x0000000800047825 */ /* 0x001fc800078e0202 */
[-C--:B---3--:R-:W-:Y:S02]  /*0120*/  IMAD R9, R9, R6.reuse, RZ ;  /* 0x0000000609097224 */ /* 0x088fe400078e02ff */
[----:B------:R-:W-:-:S04]  /*0130*/  IMAD.WIDE.U32 R14, R8, R6, RZ ;  /* 0x00000006080e7225 */ /* 0x000fc800078e00ff */
[----:B------:R-:W-:Y:S02]  /*0140*/  IMAD R9, R7, R8, R9 ;  /* 0x0000000807097224 */ /* 0x000fe400078e0209 */
[----:B--2---:R-:W-:-:S03]  /*0150*/  IMAD R7, R13, R10, RZ ;  /* 0x0000000a0d077224 */ /* 0x004fc600078e02ff */
[----:B------:R-:W-:Y:S01]  /*0160*/  IADD3 R15, PT, PT, R15, R9, RZ ;  /* 0x000000090f0f7210 */ /* 0x000fe20007ffe0ff */
[-C--:B------:R-:W-:Y:S02]  /*0170*/  IMAD R7, R11, R12.reuse, R7 ;  /* 0x0000000c0b077224 */ /* 0x080fe400078e0207 */
[----:B------:R-:W-:-:S05]  /*0180*/  IMAD.WIDE.U32 R10, R10, R12, R14 ;  /* 0x0000000c0a0a7225 */ /* 0x000fca00078e000e */
[----:B------:R-:W-:-:S05]  /*0190*/  IADD3 R11, PT, PT, R11, R7, RZ ;  /* 0x000000070b0b7210 */ /* 0x000fca0007ffe0ff */
[----:B------:R-:W-:Y:S01]  /*01a0*/  STG.E.64 desc[UR4][R4.64], R10 ;  /* 0x0000000a04007986 */ /* 0x000fe2000c101b04 */
[----:B------:R-:W-:Y:S05]  /*01b0*/  EXIT ;  /* 0x000000000000794d */ /* 0x000fea0003800000 */
.L_x_0:
[----:B------:R-:W-:-:S00]  /*01c0*/  BRA `(.L_x_0) ;  /* 0xfffffffc00fc7947 */ /* 0x000fc0000383ffff */
[----:B------:R-:W-:-:S00]  /*01d0*/  NOP ;  /* 0x0000000000007918 */ /* 0x000fc00000000000 */
        /* <DEDUP_REMOVED lines=10> */
.L_x_1:


//--------------------- .nv.shared.reserved.0     --------------------------
	.section	.nv.shared.reserved.0,"aw",@nobits
	.weak		__nv_reservedSMEM_offset_0_alias
	.size		__nv_reservedSMEM_offset_0_alias, 0, 64
	.other		__nv_reservedSMEM_offset_0_alias,@"STO_CUDA_RESERVED_SHARED STV_DEFAULT"
__nv_reservedSMEM_offset_0_alias:
	.zero		0
	.zero		64


//--------------------- .nv.constant0._Z9FibonacciPmi --------------------------
	.section	.nv.constant0._Z9FibonacciPmi,"a",@progbits
	.sectionflags	@""
	.align	4
.nv.constant0._Z9FibonacciPmi:
	.zero		908


//--------------------- SYMBOLS --------------------------

	.type		.nv.reservedSmem.offset0,@object
	.size		.nv.reservedSmem.offset0,0x4
